	.headerflags	@"EF_CUDA_TEXMODE_UNIFIED EF_CUDA_64BIT_ADDRESS EF_CUDA_ACCELERATORS EF_CUDA_SM90 EF_CUDA_VIRTUAL_SM(EF_CUDA_SM90)"
	.elftype	@"ET_EXEC"


//--------------------- .nv.info                  --------------------------
	.section	.nv.info,"",@"SHT_CUDA_INFO"
	.align	4


	//----- nvinfo : EIATTR_REGCOUNT
	.align		4
        /*0000*/ 	.byte	0x04, 0x2f
        /*0002*/ 	.short	(.L_3 - .L_2)
	.align		4
.L_2:
        /*0004*/ 	.word	index@(triton_poi_fused__native_batch_norm_legit_no_training_add_22)
        /*0008*/ 	.word	0x00000013


	//----- nvinfo : EIATTR_MIN_STACK_SIZE
	.align		4
.L_3:
        /*000c*/ 	.byte	0x04, 0x12
        /*000e*/ 	.short	(.L_5 - .L_4)
	.align		4
.L_4:
        /*0010*/ 	.word	index@(triton_poi_fused__native_batch_norm_legit_no_training_add_22)
        /*0014*/ 	.word	0x00000000


	//----- nvinfo : EIATTR_FRAME_SIZE
	.align		4
.L_5:
        /*0018*/ 	.byte	0x04, 0x11
        /*001a*/ 	.short	(.L_7 - .L_6)
	.align		4
.L_6:
        /*001c*/ 	.word	index@(triton_poi_fused__native_batch_norm_legit_no_training_add_22)
        /*0020*/ 	.word	0x00000000


	//----- nvinfo : EIATTR_MIN_STACK_SIZE
	.align		4
.L_7:
        /*0024*/ 	.byte	0x04, 0x12
        /*0026*/ 	.short	(.L_9 - .L_8)
	.align		4
.L_8:
        /*0028*/ 	.word	index@(triton_poi_fused__native_batch_norm_legit_no_training_add_22)
        /*002c*/ 	.word	0x00000000
.L_9:


//--------------------- .nv.info.triton_poi_fused__native_batch_norm_legit_no_training_add_22 --------------------------
	.section	.nv.info.triton_poi_fused__native_batch_norm_legit_no_training_add_22,"",@"SHT_CUDA_INFO"
	.sectionflags	@""
	.align	4


	//----- nvinfo : EIATTR_CUDA_API_VERSION
	.align		4
        /*0000*/ 	.byte	0x04, 0x37
        /*0002*/ 	.short	(.L_11 - .L_10)
.L_10:
        /*0004*/ 	.word	0x0000007c


	//----- nvinfo : EIATTR_KPARAM_INFO
	.align		4
.L_11:
        /*0008*/ 	.byte	0x04, 0x17
        /*000a*/ 	.short	(.L_13 - .L_12)
.L_12:
        /*000c*/ 	.word	0x00000000
        /*0010*/ 	.short	0x0007
        /*0012*/ 	.short	0x0038
        /*0014*/ 	.byte	0x00, 0xf0, 0x11, 0x00


	//----- nvinfo : EIATTR_KPARAM_INFO
	.align		4
.L_13:
        /*0018*/ 	.byte	0x04, 0x17
        /*001a*/ 	.short	(.L_15 - .L_14)
.L_14:
        /*001c*/ 	.word	0x00000000
        /*0020*/ 	.short	0x0006
        /*0022*/ 	.short	0x0030
        /*0024*/ 	.byte	0x00, 0xf4, 0x21, 0x00


	//----- nvinfo : EIATTR_KPARAM_INFO
	.align		4
.L_15:
        /*0028*/ 	.byte	0x04, 0x17
        /*002a*/ 	.short	(.L_17 - .L_16)
.L_16:
        /*002c*/ 	.word	0x00000000
        /*0030*/ 	.short	0x0005
        /*0032*/ 	.short	0x0028
        /*0034*/ 	.byte	0x00, 0xf4, 0x21, 0x00


	//----- nvinfo : EIATTR_KPARAM_INFO
	.align		4
.L_17:
        /*0038*/ 	.byte	0x04, 0x17
        /*003a*/ 	.short	(.L_19 - .L_18)
.L_18:
        /*003c*/ 	.word	0x00000000
        /*0040*/ 	.short	0x0004
        /*0042*/ 	.short	0x0020
        /*0044*/ 	.byte	0x00, 0xf4, 0x21, 0x00


	//----- nvinfo : EIATTR_KPARAM_INFO
	.align		4
.L_19:
        /*0048*/ 	.byte	0x04, 0x17
        /*004a*/ 	.short	(.L_21 - .L_20)
.L_20:
        /*004c*/ 	.word	0x00000000
        /*0050*/ 	.short	0x0003
        /*0052*/ 	.short	0x0018
        /*0054*/ 	.byte	0x00, 0xf4, 0x21, 0x00


	//----- nvinfo : EIATTR_KPARAM_INFO
	.align		4
.L_21:
        /*0058*/ 	.byte	0x04, 0x17
        /*005a*/ 	.short	(.L_23 - .L_22)
.L_22:
        /*005c*/ 	.word	0x00000000
        /*0060*/ 	.short	0x0002
        /*0062*/ 	.short	0x0010
        /*0064*/ 	.byte	0x00, 0xf4, 0x21, 0x00


	//----- nvinfo : EIATTR_KPARAM_INFO
	.align		4
.L_23:
        /*0068*/ 	.byte	0x04, 0x17
        /*006a*/ 	.short	(.L_25 - .L_24)
.L_24:
        /*006c*/ 	.word	0x00000000
        /*0070*/ 	.short	0x0001
        /*0072*/ 	.short	0x0008
        /*0074*/ 	.byte	0x00, 0xf4, 0x21, 0x00


	//----- nvinfo : EIATTR_KPARAM_INFO
	.align		4
.L_25:
        /*0078*/ 	.byte	0x04, 0x17
        /*007a*/ 	.short	(.L_27 - .L_26)
.L_26:
        /*007c*/ 	.word	0x00000000
        /*0080*/ 	.short	0x0000
        /*0082*/ 	.short	0x0000
        /*0084*/ 	.byte	0x00, 0xf4, 0x21, 0x00


	//----- nvinfo : EIATTR_SPARSE_MMA_MASK
	.align		4
.L_27:
        /*0088*/ 	.byte	0x03, 0x50
        /*008a*/ 	.short	0x0000


	//----- nvinfo : EIATTR_MAXREG_COUNT
	.align		4
        /*008c*/ 	.byte	0x03, 0x1b
        /*008e*/ 	.short	0x00ff


	//----- nvinfo : EIATTR_EXIT_INSTR_OFFSETS
	.align		4
        /*0090*/ 	.byte	0x04, 0x1c
        /*0092*/ 	.short	(.L_29 - .L_28)


	//   ....[0]....
.L_28:
        /*0094*/ 	.word	0x00000310


	//----- nvinfo : EIATTR_REQNTID
	.align		4
.L_29:
        /*0098*/ 	.byte	0x04, 0x10
        /*009a*/ 	.short	(.L_31 - .L_30)
.L_30:
        /*009c*/ 	.word	0x00000080
        /*00a0*/ 	.word	0x00000001
        /*00a4*/ 	.word	0x00000001


	//----- nvinfo : EIATTR_CBANK_PARAM_SIZE
	.align		4
.L_31:
        /*00a8*/ 	.byte	0x03, 0x19
        /*00aa*/ 	.short	0x003c


	//----- nvinfo : EIATTR_PARAM_CBANK
	.align		4
        /*00ac*/ 	.byte	0x04, 0x0a
        /*00ae*/ 	.short	(.L_33 - .L_32)
	.align		4
.L_32:
        /*00b0*/ 	.word	index@(.nv.constant0.triton_poi_fused__native_batch_norm_legit_no_training_add_22)
        /*00b4*/ 	.short	0x0210
        /*00b6*/ 	.short	0x003c


	//----- nvinfo : EIATTR_SW_WAR
	.align		4
.L_33:
        /*00b8*/ 	.byte	0x04, 0x36
        /*00ba*/ 	.short	(.L_35 - .L_34)
.L_34:
        /*00bc*/ 	.word	0x00000008
.L_35:


//--------------------- .nv.callgraph             --------------------------
	.section	.nv.callgraph,"",@"SHT_CUDA_CALLGRAPH"
	.align	4
	.sectionentsize	8
	.align		4
        /*0000*/ 	.word	0x00000000
	.align		4
        /*0004*/ 	.word	0xffffffff
	.align		4
        /*0008*/ 	.word	0x00000000
	.align		4
        /*000c*/ 	.word	0xfffffffe
	.align		4
        /*0010*/ 	.word	0x00000000
	.align		4
        /*0014*/ 	.word	0xfffffffd
	.align		4
        /*0018*/ 	.word	0x00000000
	.align		4
        /*001c*/ 	.word	0xfffffffc


//--------------------- .nv.constant4             --------------------------
	.section	.nv.constant4,"a",@progbits
	.align	8
	.align		8
.nv.constant4:
        /*0000*/ 	.dword	_$_str
	.align		8
        /*0008*/ 	.dword	_$_str_$_2


//--------------------- .text.triton_poi_fused__native_batch_norm_legit_no_training_add_22 --------------------------
	.section	.text.triton_poi_fused__native_batch_norm_legit_no_training_add_22,"ax",@progbits
	.align	128
        .global         triton_poi_fused__native_batch_norm_legit_no_training_add_22
        .type           triton_poi_fused__native_batch_norm_legit_no_training_add_22,@function
        .size           triton_poi_fused__native_batch_norm_legit_no_training_add_22,(.L_x_1 - triton_poi_fused__native_batch_norm_legit_no_training_add_22)
        .other          triton_poi_fused__native_batch_norm_legit_no_training_add_22,@"STO_CUDA_ENTRY STV_DEFAULT"
triton_poi_fused__native_batch_norm_legit_no_training_add_22:
.text.triton_poi_fused__native_batch_norm_legit_no_training_add_22:
[----:B------:R-:W-:Y:S01]  /*0000*/  LDC R1, c[0x0][0x28] ;  /* 0x00000a00ff017b82 */ /* 0x000fe20000000800 */
[----:B------:R-:W1:Y:S07]  /*0010*/  S2R R0, SR_TID.X ;  /* 0x0000000000007919 */ /* 0x000e6e0000002100 */
[----:B------:R-:W2:Y:S01]  /*0020*/  LDC.64 R8, c[0x0][0x220] ;  /* 0x00008800ff087b82 */ /* 0x000ea20000000a00 */
[----:B------:R-:W-:Y:S01]  /*0030*/  ULDC.64 UR4, c[0x0][0x208] ;  /* 0x0000820000047ab9 */ /* 0x000fe20000000a00 */
[----:B------:R-:W3:Y:S06]  /*0040*/  S2R R3, SR_CTAID.X ;  /* 0x0000000000037919 */ /* 0x000eec0000002500 */
[----:B------:R-:W4:Y:S08]  /*0050*/  LDC.64 R6, c[0x0][0x218] ;  /* 0x00008600ff067b82 */ /* 0x000f300000000a00 */
[----:B------:R-:W5:Y:S08]  /*0060*/  LDC.64 R4, c[0x0][0x210] ;  /* 0x00008400ff047b82 */ /* 0x000f700000000a00 */
[----:B------:R-:W5:Y:S01]  /*0070*/  LDC.64 R10, c[0x0][0x228] ;  /* 0x00008a00ff0a7b82 */ /* 0x000f620000000a00 */
[----:B-1----:R-:W-:-:S07]  /*0080*/  LOP3.LUT R0, R0, 0x7f, RZ, 0xc0, !PT ;  /* 0x0000007f00007812 */ /* 0x002fce00078ec0ff */
[----:B------:R-:W1:Y:S01]  /*0090*/  LDC.64 R12, c[0x0][0x230] ;  /* 0x00008c00ff0c7b82 */ /* 0x000e620000000a00 */
[----:B---3--:R-:W-:Y:S02]  /*00a0*/  SHF.R.S32.HI R2, RZ, 0x18, R3 ;  /* 0x00000018ff027819 */ /* 0x008fe40000011403 */
[----:B------:R-:W-:Y:S02]  /*00b0*/  LEA R0, R3, R0, 0x7 ;  /* 0x0000000003007211 */ /* 0x000fe400078e38ff */
[----:B------:R-:W-:-:S04]  /*00c0*/  SGXT R3, R2, 0x1 ;  /* 0x000000010203781a */ /* 0x000fc80000000200 */
[----:B------:R-:W-:-:S04]  /*00d0*/  LEA.HI R3, R3, R0, RZ, 0x6 ;  /* 0x0000000003037211 */ /* 0x000fc800078f30ff */
[----:B------:R-:W-:-:S04]  /*00e0*/  SHF.R.S32.HI R3, RZ, 0x6, R3 ;  /* 0x00000006ff037819 */ /* 0x000fc80000011403 */
[----:B------:R-:W-:-:S04]  /*00f0*/  LEA.HI R2, R3, R3, RZ, 0x6 ;  /* 0x0000000303027211 */ /* 0x000fc800078f30ff */
[----:B------:R-:W-:-:S04]  /*0100*/  LOP3.LUT R2, R2, 0xffffffc0, RZ, 0xc0, !PT ;  /* 0xffffffc002027812 */ /* 0x000fc800078ec0ff */
[----:B------:R-:W-:Y:S02]  /*0110*/  IADD3 R15, R3, -R2, RZ ;  /* 0x80000002030f7210 */ /* 0x000fe40007ffe0ff */
[----:B------:R-:W3:Y:S03]  /*0120*/  LDC.64 R2, c[0x0][0x238] ;  /* 0x00008e00ff027b82 */ /* 0x000ee60000000a00 */
[----:B--2---:R-:W-:-:S05]  /*0130*/  IMAD.WIDE R8, R15, 0x4, R8 ;  /* 0x000000040f087825 */ /* 0x004fca00078e0208 */
[----:B------:R1:W2:Y:S01]  /*0140*/  LDG.E.EL R16, desc[UR4][R8.64] ;  /* 0x0000000408107981 */ /* 0x0002a2000c2e1900 */
[----:B----4-:R-:W-:-:S04]  /*0150*/  IMAD.WIDE R6, R15, 0x4, R6 ;  /* 0x000000040f067825 */ /* 0x010fc800078e0206 */
[C---:B-----5:R-:W-:Y:S02]  /*0160*/  IMAD.WIDE R4, R0.reuse, 0x4, R4 ;  /* 0x0000000400047825 */ /* 0x060fe400078e0204 */
[----:B------:R4:W5:Y:S02]  /*0170*/  LDG.E.EL R7, desc[UR4][R6.64] ;  /* 0x0000000406077981 */ /* 0x000964000c2e1900 */
[C---:B0-----:R-:W-:Y:S02]  /*0180*/  IMAD.WIDE R10, R15.reuse, 0x4, R10 ;  /* 0x000000040f0a7825 */ /* 0x041fe400078e020a */
[----:B------:R0:W5:Y:S02]  /*0190*/  LDG.E R14, desc[UR4][R4.64] ;  /* 0x00000004040e7981 */ /* 0x000164000c1e1900 */
[----:B-1----:R-:W-:Y:S02]  /*01a0*/  IMAD.WIDE R8, R15, 0x4, R12 ;  /* 0x000000040f087825 */ /* 0x002fe400078e020c */
[----:B------:R-:W5:Y:S02]  /*01b0*/  LDG.E.EL R10, desc[UR4][R10.64] ;  /* 0x000000040a0a7981 */ /* 0x000f64000c2e1900 */
[----:B---3--:R-:W-:-:S02]  /*01c0*/  IMAD.WIDE R2, R0, 0x4, R2 ;  /* 0x0000000400027825 */ /* 0x008fc400078e0202 */
[----:B------:R-:W3:Y:S01]  /*01d0*/  LDG.E.EL R9, desc[UR4][R8.64] ;  /* 0x0000000408097981 */ /* 0x000ee2000c2e1900 */
[----:B----4-:R-:W-:Y:S01]  /*01e0*/  HFMA2.MMA R6, -RZ, RZ, 1.625, 0 ;  /* 0x3e800000ff067435 */ /* 0x010fe200000001ff */
[----:B0-----:R-:W0:Y:S02]  /*01f0*/  LDC.64 R4, c[0x0][0x240] ;  /* 0x00009000ff047b82 */ /* 0x001e240000000a00 */
[----:B------:R0:W4:Y:S02]  /*0200*/  LDG.E R12, desc[UR4][R2.64] ;  /* 0x00000004020c7981 */ /* 0x000124000c1e1900 */
[----:B0-----:R-:W-:-:S04]  /*0210*/  IMAD.WIDE R2, R0, 0x4, R4 ;  /* 0x0000000400027825 */ /* 0x001fc800078e0204 */
[----:B--2---:R-:W-:-:S04]  /*0220*/  FADD R16, R16, 9.9999997473787516356e-06 ;  /* 0x3727c5ac10107421 */ /* 0x004fc80000000000 */
[----:B------:R-:W0:Y:S02]  /*0230*/  MUFU.SQRT R13, R16 ;  /* 0x00000010000d7308 */ /* 0x000e240000002000 */
[C---:B0-----:R-:W-:Y:S02]  /*0240*/  FSETP.GT.AND P0, PT, R13.reuse, 8.50705917302346158658e+37, PT ;  /* 0x7e8000000d00780b */ /* 0x041fe40003f04000 */
[----:B------:R-:W-:-:S11]  /*0250*/  FSETP.GEU.AND P1, PT, R13, 1.175494350822287508e-38, PT ;  /* 0x008000000d00780b */ /* 0x000fd60003f2e000 */
[----:B------:R-:W-:-:S04]  /*0260*/  @P0 FMUL R13, R13, 0.25 ;  /* 0x3e8000000d0d0820 */ /* 0x000fc80000400000 */
[----:B------:R-:W-:-:S06]  /*0270*/  @!P1 FMUL R13, R13, 16777216 ;  /* 0x4b8000000d0d9820 */ /* 0x000fcc0000400000 */
[----:B------:R-:W0:Y:S01]  /*0280*/  MUFU.RCP R13, R13 ;  /* 0x0000000d000d7308 */ /* 0x000e220000001000 */
[----:B------:R-:W-:Y:S01]  /*0290*/  FSEL R6, R6, 1, P0 ;  /* 0x3f80000006067808 */ /* 0x000fe20000000000 */
[----:B-----5:R-:W-:-:S04]  /*02a0*/  FADD R7, R14, -R7 ;  /* 0x800000070e077221 */ /* 0x020fc80000000000 */
[----:B------:R-:W-:-:S04]  /*02b0*/  @!P1 FMUL R6, R6, 16777216 ;  /* 0x4b80000006069820 */ /* 0x000fc80000400000 */
[----:B0-----:R-:W-:-:S04]  /*02c0*/  FMUL R6, R13, R6 ;  /* 0x000000060d067220 */ /* 0x001fc80000400000 */
[----:B------:R-:W-:-:S04]  /*02d0*/  FMUL R6, R7, R6 ;  /* 0x0000000607067220 */ /* 0x000fc80000400000 */
[----:B---3--:R-:W-:-:S04]  /*02e0*/  FFMA R9, R10, R6, R9 ;  /* 0x000000060a097223 */ /* 0x008fc80000000009 */
[----:B----4-:R-:W-:-:S05]  /*02f0*/  FADD R9, R12, R9 ;  /* 0x000000090c097221 */ /* 0x010fca0000000000 */
[----:B------:R-:W-:Y:S01]  /*0300*/  STG.E desc[UR4][R2.64], R9 ;  /* 0x0000000902007986 */ /* 0x000fe2000c101904 */
[----:B------:R-:W-:Y:S05]  /*0310*/  EXIT ;  /* 0x000000000000794d */ /* 0x000fea0003800000 */
.L_x_0:
[----:B------:R-:W-:-:S00]  /*0320*/  BRA `(.L_x_0) ;  /* 0xfffffffc00fc7947 */ /* 0x000fc0000383ffff */
[----:B------:R-:W-:-:S00]  /*0330*/  NOP ;  /* 0x0000000000007918 */ /* 0x000fc00000000000 */
        /* <DEDUP_REMOVED lines=12> */
.L_x_1:


//--------------------- .nv.global.init           --------------------------
	.section	.nv.global.init,"aw",@progbits
.nv.global.init:
	.type		_$_str,@object
	.size		_$_str,(_$_str_$_2 - _$_str)
_$_str:
        /*0000*/ 	.byte	0x5f, 0x5f, 0x43, 0x55, 0x44, 0x41, 0x5f, 0x46, 0x54, 0x5a, 0x00
	.type		_$_str_$_2,@object
	.size		_$_str_$_2,(.L_1 - _$_str_$_2)
_$_str_$_2:
        /*000b*/ 	.byte	0x5f, 0x5f, 0x43, 0x55, 0x44, 0x41, 0x5f, 0x50, 0x52, 0x45, 0x43, 0x5f, 0x53, 0x51, 0x52, 0x54
        /*001b*/ 	.byte	0x00
.L_1:


//--------------------- .nv.constant0.triton_poi_fused__native_batch_norm_legit_no_training_add_22 --------------------------
	.section	.nv.constant0.triton_poi_fused__native_batch_norm_legit_no_training_add_22,"a",@progbits
	.sectionflags	@""
	.align	4
.nv.constant0.triton_poi_fused__native_batch_norm_legit_no_training_add_22:
	.zero		588
